//
// Generated by NVIDIA NVVM Compiler
//
// Compiler Build ID: CL-36424714
// Cuda compilation tools, release 13.0, V13.0.88
// Based on NVVM 20.0.0
//

.version 9.0
.target sm_100
.address_size 64

	// .globl	_Z9zzpmemsetPiS_ii
.extern .func  (.param .b32 func_retval0) vprintf
(
	.param .b64 vprintf_param_0,
	.param .b64 vprintf_param_1
)
;
.global .align 1 .b8 $str[13] = {105, 32, 97, 109, 32, 105, 110, 58, 32, 37, 100, 10};

.visible .entry _Z9zzpmemsetPiS_ii(
	.param .u64 .ptr .align 1 _Z9zzpmemsetPiS_ii_param_0,
	.param .u64 .ptr .align 1 _Z9zzpmemsetPiS_ii_param_1,
	.param .u32 _Z9zzpmemsetPiS_ii_param_2,
	.param .u32 _Z9zzpmemsetPiS_ii_param_3
)
{
	.local .align 8 .b8 	__local_depot0[8];
	.reg .b64 	%SP;
	.reg .b64 	%SPL;
	.reg .pred 	%p<2>;
	.reg .b32 	%r<9>;
	.reg .b64 	%rd<12>;

	mov.u64 	%SPL, __local_depot0;
	cvta.local.u64 	%SP, %SPL;
	ld.param.u64 	%rd1, [_Z9zzpmemsetPiS_ii_param_0];
	ld.param.u64 	%rd2, [_Z9zzpmemsetPiS_ii_param_1];
	ld.param.u32 	%r3, [_Z9zzpmemsetPiS_ii_param_2];
	ld.param.u32 	%r2, [_Z9zzpmemsetPiS_ii_param_3];
	mov.u32 	%r4, %ntid.x;
	mov.u32 	%r5, %ctaid.x;
	mov.u32 	%r6, %tid.x;
	mad.lo.s32 	%r1, %r4, %r5, %r6;
	setp.ge.s32 	%p1, %r1, %r3;
	@%p1 bra 	$L__BB0_2;
	cvta.to.global.u64 	%rd3, %rd2;
	cvta.to.global.u64 	%rd4, %rd1;
	mul.wide.s32 	%rd5, %r1, 4;
	add.s64 	%rd6, %rd3, %rd5;
	st.global.u32 	[%rd6], %r2;
	add.s64 	%rd7, %rd4, %rd5;
	st.global.u32 	[%rd7], %r2;
$L__BB0_2:
	add.u64 	%rd8, %SP, 0;
	add.u64 	%rd9, %SPL, 0;
	st.local.u32 	[%rd9], %r1;
	mov.u64 	%rd10, $str;
	cvta.global.u64 	%rd11, %rd10;
	{ // callseq 0, 0
	.param .b64 param0;
	st.param.b64 	[param0], %rd11;
	.param .b64 param1;
	st.param.b64 	[param1], %rd8;
	.param .b32 retval0;
	call.uni (retval0), 
	vprintf, 
	(
	param0, 
	param1
	);
	ld.param.b32 	%r7, [retval0];
	} // callseq 0
	ret;

}


// ===== COMPILED SASS (sm_100) =====

	.target	sm_100

	.elftype	@"ET_EXEC"


//--------------------- .note.nv.tkinfo           --------------------------
	.section	.note.nv.tkinfo,"",@"SHT_NOTE"
	.sectionflags	@"SHF_NOTE_NV_TKINFO"
	.tkinfo
        /*0018*/ 	.word	0x00000002
        /*0030*/ 	.string	""
        /*0030*/ 	.string	"ptxas"
        /*0030*/ 	.string	"Cuda compilation tools, release 13.0, V13.0.88"
        /*0030*/ 	.string	"Build cuda_13.0.r13.0/compiler.36424714_0"
        /*0030*/ 	.string	"-arch sm_100 -m 64 "



//--------------------- .note.nv.cuinfo           --------------------------
	.section	.note.nv.cuinfo,"",@"SHT_NOTE"
	.sectionflags	@"SHF_NOTE_NV_CUINFO"
        /*0018*/ 	.short	0x0002
        /*001a*/ 	.short	0x0064
        /*001c*/ 	.short	0x0082
	.zero		2


//--------------------- .nv.info                  --------------------------
	.section	.nv.info,"",@"SHT_CUDA_INFO"
	.align	4


	//----- nvinfo : EIATTR_REGCOUNT
	.align		4
        /*0000*/ 	.byte	0x04, 0x2f
        /*0002*/ 	.short	(.L_2 - .L_1)
	.align		4
.L_1:
        /*0004*/ 	.word	index@(_Z9zzpmemsetPiS_ii)
        /*0008*/ 	.word	0x00000018


	//----- nvinfo : EIATTR_FRAME_SIZE
	.align		4
.L_2:
        /*000c*/ 	.byte	0x04, 0x11
        /*000e*/ 	.short	(.L_4 - .L_3)
	.align		4
.L_3:
        /*0010*/ 	.word	index@(_Z9zzpmemsetPiS_ii)
        /*0014*/ 	.word	0x00000008


	//----- nvinfo : EIATTR_MIN_STACK_SIZE
	.align		4
.L_4:
        /*0018*/ 	.byte	0x04, 0x12
        /*001a*/ 	.short	(.L_6 - .L_5)
	.align		4
.L_5:
        /*001c*/ 	.word	index@(_Z9zzpmemsetPiS_ii)
        /*0020*/ 	.word	0x00000008
.L_6:


//--------------------- .nv.compat                --------------------------
	.section	.nv.compat,"",@"SHT_CUDA_COMPAT_INFO"
	.align	4
        /*0000*/ 	.byte	0x02, 0x09, 0x00, 0x00, 0x02, 0x02, 0x01, 0x00, 0x02, 0x05, 0x05, 0x00, 0x03, 0x07, 0x01, 0x01
        /*0010*/ 	.byte	0x02, 0x03, 0x00, 0x00, 0x02, 0x06, 0x01, 0x00, 0x04, 0x0b, 0x08, 0x00, 0x09, 0x00, 0x00, 0x00
        /*0020*/ 	.byte	0x00, 0x00, 0x00, 0x00


//--------------------- .nv.info._Z9zzpmemsetPiS_ii --------------------------
	.section	.nv.info._Z9zzpmemsetPiS_ii,"",@"SHT_CUDA_INFO"
	.sectionflags	@""
	.align	4


	//----- nvinfo : EIATTR_CUDA_API_VERSION
	.align		4
        /*0000*/ 	.byte	0x04, 0x37
        /*0002*/ 	.short	(.L_8 - .L_7)
.L_7:
        /*0004*/ 	.word	0x00000082


	//----- nvinfo : EIATTR_KPARAM_INFO
	.align		4
.L_8:
        /*0008*/ 	.byte	0x04, 0x17
        /*000a*/ 	.short	(.L_10 - .L_9)
.L_9:
        /*000c*/ 	.word	0x00000000
        /*0010*/ 	.short	0x0003
        /*0012*/ 	.short	0x0014
        /*0014*/ 	.byte	0x00, 0xf0, 0x11, 0x00


	//----- nvinfo : EIATTR_KPARAM_INFO
	.align		4
.L_10:
        /*0018*/ 	.byte	0x04, 0x17
        /*001a*/ 	.short	(.L_12 - .L_11)
.L_11:
        /*001c*/ 	.word	0x00000000
        /*0020*/ 	.short	0x0002
        /*0022*/ 	.short	0x0010
        /*0024*/ 	.byte	0x00, 0xf0, 0x11, 0x00


	//----- nvinfo : EIATTR_KPARAM_INFO
	.align		4
.L_12:
        /*0028*/ 	.byte	0x04, 0x17
        /*002a*/ 	.short	(.L_14 - .L_13)
.L_13:
        /*002c*/ 	.word	0x00000000
        /*0030*/ 	.short	0x0001
        /*0032*/ 	.short	0x0008
        /*0034*/ 	.byte	0x00, 0xf5, 0x21, 0x00


	//----- nvinfo : EIATTR_KPARAM_INFO
	.align		4
.L_14:
        /*0038*/ 	.byte	0x04, 0x17
        /*003a*/ 	.short	(.L_16 - .L_15)
.L_15:
        /*003c*/ 	.word	0x00000000
        /*0040*/ 	.short	0x0000
        /*0042*/ 	.short	0x0000
        /*0044*/ 	.byte	0x00, 0xf5, 0x21, 0x00


	//----- nvinfo : EIATTR_SPARSE_MMA_MASK
	.align		4
.L_16:
        /*0048*/ 	.byte	0x03, 0x50
        /*004a*/ 	.short	0x0000


	//----- nvinfo : EIATTR_MAXREG_COUNT
	.align		4
        /*004c*/ 	.byte	0x03, 0x1b
        /*004e*/ 	.short	0x00ff


	//----- nvinfo : EIATTR_EXTERNS
	.align		4
        /*0050*/ 	.byte	0x04, 0x0f
        /*0052*/ 	.short	(.L_18 - .L_17)


	//   ....[0]....
	.align		4
.L_17:
        /*0054*/ 	.word	index@(vprintf)


	//----- nvinfo : EIATTR_MERCURY_ISA_VERSION
	.align		4
.L_18:
        /*0058*/ 	.byte	0x03, 0x5f
        /*005a*/ 	.short	0x0101


	//----- nvinfo : EIATTR_VRC_CTA_INIT_COUNT
	.align		4
        /*005c*/ 	.byte	0x02, 0x4a
	.zero		1
	.zero		1


	//----- nvinfo : EIATTR_SYSCALL_OFFSETS
	.align		4
        /*0060*/ 	.byte	0x04, 0x46
        /*0062*/ 	.short	(.L_20 - .L_19)


	//   ....[0]....
.L_19:
        /*0064*/ 	.word	0x000001b0


	//----- nvinfo : EIATTR_EXIT_INSTR_OFFSETS
	.align		4
.L_20:
        /*0068*/ 	.byte	0x04, 0x1c
        /*006a*/ 	.short	(.L_22 - .L_21)


	//   ....[0]....
.L_21:
        /*006c*/ 	.word	0x000001c0


	//----- nvinfo : EIATTR_CBANK_PARAM_SIZE
	.align		4
.L_22:
        /*0070*/ 	.byte	0x03, 0x19
        /*0072*/ 	.short	0x0018


	//----- nvinfo : EIATTR_PARAM_CBANK
	.align		4
        /*0074*/ 	.byte	0x04, 0x0a
        /*0076*/ 	.short	(.L_24 - .L_23)
	.align		4
.L_23:
        /*0078*/ 	.word	index@(.nv.constant0._Z9zzpmemsetPiS_ii)
        /*007c*/ 	.short	0x0380
        /*007e*/ 	.short	0x0018


	//----- nvinfo : EIATTR_SW_WAR
	.align		4
.L_24:
        /*0080*/ 	.byte	0x04, 0x36
        /*0082*/ 	.short	(.L_26 - .L_25)
.L_25:
        /*0084*/ 	.word	0x00000008
.L_26:


//--------------------- .nv.callgraph             --------------------------
	.section	.nv.callgraph,"",@"SHT_CUDA_CALLGRAPH"
	.align	4
	.sectionentsize	8
	.align		4
        /*0000*/ 	.word	0x00000000
	.align		4
        /*0004*/ 	.word	0xffffffff
	.align		4
        /*0008*/ 	.word	index@(_Z9zzpmemsetPiS_ii)
	.align		4
        /*000c*/ 	.word	index@(vprintf)
	.align		4
        /*0010*/ 	.word	0x00000000
	.align		4
        /*0014*/ 	.word	0xfffffffe
	.align		4
        /*0018*/ 	.word	0x00000000
	.align		4
        /*001c*/ 	.word	0xfffffffd
	.align		4
        /*0020*/ 	.word	0x00000000
	.align		4
        /*0024*/ 	.word	0xfffffffc


//--------------------- .nv.constant4             --------------------------
	.section	.nv.constant4,"a",@progbits
	.align	8
	.align		8
.nv.constant4:
        /*0000*/ 	.dword	vprintf
	.align		8
        /*0008*/ 	.dword	$str


//--------------------- .text._Z9zzpmemsetPiS_ii  --------------------------
	.section	.text._Z9zzpmemsetPiS_ii,"ax",@progbits
	.align	128
        .global         _Z9zzpmemsetPiS_ii
        .type           _Z9zzpmemsetPiS_ii,@function
        .size           _Z9zzpmemsetPiS_ii,(.L_x_2 - _Z9zzpmemsetPiS_ii)
        .other          _Z9zzpmemsetPiS_ii,@"STO_CUDA_ENTRY STV_DEFAULT"
_Z9zzpmemsetPiS_ii:
.text._Z9zzpmemsetPiS_ii:
[----:B------:R-:W0:Y:S01]  /*0000*/  LDC R1, c[0x0][0x37c] ;  /* 0x0000df00ff017b82 */ /* 0x000e220000000800 */
[----:B------:R-:W1:Y:S01]  /*0010*/  S2R R0, SR_CTAID.X ;  /* 0x0000000000007919 */ /* 0x000e620000002500 */
[----:B------:R-:W2:Y:S06]  /*0020*/  LDCU UR7, c[0x0][0x2fc] ;  /* 0x00005f80ff0777ac */ /* 0x000eac0008000800 */
[----:B------:R-:W3:Y:S01]  /*0030*/  LDC.64 R8, c[0x0][0x380] ;  /* 0x0000e000ff087b82 */ /* 0x000ee20000000a00 */
[----:B------:R-:W-:Y:S01]  /*0040*/  MOV R10, 0x0 ;  /* 0x00000000000a7802 */ /* 0x000fe20000000f00 */
[----:B------:R-:W1:Y:S01]  /*0050*/  S2R R3, SR_TID.X ;  /* 0x0000000000037919 */ /* 0x000e620000002100 */
[----:B------:R-:W1:Y:S01]  /*0060*/  LDCU UR4, c[0x0][0x360] ;  /* 0x00006c00ff0477ac */ /* 0x000e620008000800 */
[----:B0-----:R-:W-:Y:S01]  /*0070*/  VIADD R1, R1, 0xfffffff8 ;  /* 0xfffffff801017836 */ /* 0x001fe20000000000 */
[----:B------:R-:W0:Y:S03]  /*0080*/  LDCU UR5, c[0x0][0x390] ;  /* 0x00007200ff0577ac */ /* 0x000e260008000800 */
[----:B------:R-:W4:Y:S01]  /*0090*/  LDC.64 R10, c[0x4][R10] ;  /* 0x010000000a0a7b82 */ /* 0x000f220000000a00 */
[----:B------:R-:W5:Y:S01]  /*00a0*/  LDCU UR6, c[0x0][0x2f8] ;  /* 0x00005f00ff0677ac */ /* 0x000f620008000800 */
[----:B------:R-:W2:Y:S02]  /*00b0*/  LDCU.64 UR8, c[0x4][0x8] ;  /* 0x01000100ff0877ac */ /* 0x000ea40008000a00 */
[----:B--2---:R-:W-:Y:S01]  /*00c0*/  IMAD.U32 R4, RZ, RZ, UR8 ;  /* 0x00000008ff047e24 */ /* 0x004fe2000f8e00ff */
[----:B------:R-:W-:Y:S01]  /*00d0*/  MOV R5, UR9 ;  /* 0x0000000900057c02 */ /* 0x000fe20008000f00 */
[----:B-1----:R-:W-:-:S02]  /*00e0*/  IMAD R0, R0, UR4, R3 ;  /* 0x0000000400007c24 */ /* 0x002fc4000f8e0203 */
[----:B------:R-:W1:Y:S03]  /*00f0*/  LDC.64 R2, c[0x0][0x388] ;  /* 0x0000e200ff027b82 */ /* 0x000e660000000a00 */
[C---:B0-----:R-:W-:Y:S01]  /*0100*/  ISETP.GE.AND P0, PT, R0.reuse, UR5, PT ;  /* 0x0000000500007c0c */ /* 0x041fe2000bf06270 */
[----:B------:R-:W0:Y:S01]  /*0110*/  LDCU.64 UR4, c[0x0][0x358] ;  /* 0x00006b00ff0477ac */ /* 0x000e220008000a00 */
[----:B------:R2:W-:Y:S11]  /*0120*/  STL [R1], R0 ;  /* 0x0000000001007387 */ /* 0x0005f60000100800 */
[----:B------:R-:W0:Y:S01]  /*0130*/  @!P0 LDC R13, c[0x0][0x394] ;  /* 0x0000e500ff0d8b82 */ /* 0x000e220000000800 */
[----:B---3--:R-:W-:-:S04]  /*0140*/  @!P0 IMAD.WIDE R8, R0, 0x4, R8 ;  /* 0x0000000400088825 */ /* 0x008fc800078e0208 */
[----:B-1----:R-:W-:-:S05]  /*0150*/  @!P0 IMAD.WIDE R2, R0, 0x4, R2 ;  /* 0x0000000400028825 */ /* 0x002fca00078e0202 */
[----:B0-----:R2:W-:Y:S04]  /*0160*/  @!P0 STG.E desc[UR4][R2.64], R13 ;  /* 0x0000000d02008986 */ /* 0x0015e8000c101904 */
[----:B------:R2:W-:Y:S01]  /*0170*/  @!P0 STG.E desc[UR4][R8.64], R13 ;  /* 0x0000000d08008986 */ /* 0x0005e2000c101904 */
[----:B-----5:R-:W-:-:S04]  /*0180*/  IADD3 R6, P0, PT, R1, UR6, RZ ;  /* 0x0000000601067c10 */ /* 0x020fc8000ff1e0ff */
[----:B----4-:R-:W-:-:S09]  /*0190*/  IADD3.X R7, PT, PT, RZ, UR7, RZ, P0, !PT ;  /* 0x00000007ff077c10 */ /* 0x010fd200087fe4ff */
[----:B------:R-:W-:-:S07]  /*01a0*/  LEPC R20, `(.L_x_0) ;  /* 0x000000001014794e */ /* 0x000fce0000000000 */
[----:B--2---:R-:W-:Y:S05]  /*01b0*/  CALL.ABS.NOINC R10 ;  /* 0x000000000a007343 */ /* 0x004fea0003c00000 */
.L_x_0:
[----:B------:R-:W-:Y:S05]  /*01c0*/  EXIT ;  /* 0x000000000000794d */ /* 0x000fea0003800000 */
.L_x_1:
[----:B------:R-:W-:-:S00]  /*01d0*/  BRA `(.L_x_1) ;  /* 0xfffffffc00fc7947 */ /* 0x000fc0000383ffff */
[----:B------:R-:W-:-:S00]  /*01e0*/  NOP ;  /* 0x0000000000007918 */ /* 0x000fc00000000000 */
        /* <DEDUP_REMOVED lines=9> */
.L_x_2:


//--------------------- .nv.global.init           --------------------------
	.section	.nv.global.init,"aw",@progbits
.nv.global.init:
	.type		$str,@object
	.size		$str,(.L_0 - $str)
$str:
        /*0000*/ 	.byte	0x69, 0x20, 0x61, 0x6d, 0x20, 0x69, 0x6e, 0x3a, 0x20, 0x25, 0x64, 0x0a, 0x00
.L_0:


//--------------------- .nv.shared.reserved.0     --------------------------
	.section	.nv.shared.reserved.0,"aw",@nobits
	.weak		__nv_reservedSMEM_offset_0_alias
	.size		__nv_reservedSMEM_offset_0_alias, 0, 64
	.other		__nv_reservedSMEM_offset_0_alias,@"STO_CUDA_RESERVED_SHARED STV_DEFAULT"
__nv_reservedSMEM_offset_0_alias:
	.zero		0
	.zero		64


//--------------------- .nv.constant0._Z9zzpmemsetPiS_ii --------------------------
	.section	.nv.constant0._Z9zzpmemsetPiS_ii,"a",@progbits
	.sectionflags	@""
	.align	4
.nv.constant0._Z9zzpmemsetPiS_ii:
	.zero		920


//--------------------- SYMBOLS --------------------------

	.type		.nv.reservedSmem.offset0,@object
	.size		.nv.reservedSmem.offset0,0x4
	.type		vprintf,@function
